//
// Generated by NVIDIA NVVM Compiler
//
// Compiler Build ID: CL-36424714
// Cuda compilation tools, release 13.0, V13.0.88
// Based on NVVM 20.0.0
//

.version 9.0
.target sm_100
.address_size 64

	// .globl	_Z9my_kernelPi

.visible .entry _Z9my_kernelPi(
	.param .u64 .ptr .align 1 _Z9my_kernelPi_param_0
)
{
	.reg .b32 	%r<3>;
	.reg .b64 	%rd<2>;

	ld.param.u64 	%rd1, [_Z9my_kernelPi_param_0];
	mov.b32 	%r2, 1;
	// begin inline asm
	atom.add.relaxed.sys.s32 %r1,[%rd1],%r2;
	// end inline asm
	ret;

}


// ===== COMPILED SASS (sm_100) =====

	.target	sm_100

	.elftype	@"ET_EXEC"


//--------------------- .note.nv.tkinfo           --------------------------
	.section	.note.nv.tkinfo,"",@"SHT_NOTE"
	.sectionflags	@"SHF_NOTE_NV_TKINFO"
	.tkinfo
        /*0018*/ 	.word	0x00000002
        /*0030*/ 	.string	""
        /*0030*/ 	.string	"ptxas"
        /*0030*/ 	.string	"Cuda compilation tools, release 13.0, V13.0.88"
        /*0030*/ 	.string	"Build cuda_13.0.r13.0/compiler.36424714_0"
        /*0030*/ 	.string	"-arch sm_100 -m 64 "



//--------------------- .note.nv.cuinfo           --------------------------
	.section	.note.nv.cuinfo,"",@"SHT_NOTE"
	.sectionflags	@"SHF_NOTE_NV_CUINFO"
        /*0018*/ 	.short	0x0002
        /*001a*/ 	.short	0x0064
        /*001c*/ 	.short	0x0082
	.zero		2


//--------------------- .nv.info                  --------------------------
	.section	.nv.info,"",@"SHT_CUDA_INFO"
	.align	4


	//----- nvinfo : EIATTR_REGCOUNT
	.align		4
        /*0000*/ 	.byte	0x04, 0x2f
        /*0002*/ 	.short	(.L_1 - .L_0)
	.align		4
.L_0:
        /*0004*/ 	.word	index@(_Z9my_kernelPi)
        /*0008*/ 	.word	0x00000008


	//----- nvinfo : EIATTR_FRAME_SIZE
	.align		4
.L_1:
        /*000c*/ 	.byte	0x04, 0x11
        /*000e*/ 	.short	(.L_3 - .L_2)
	.align		4
.L_2:
        /*0010*/ 	.word	index@(_Z9my_kernelPi)
        /*0014*/ 	.word	0x00000000


	//----- nvinfo : EIATTR_MIN_STACK_SIZE
	.align		4
.L_3:
        /*0018*/ 	.byte	0x04, 0x12
        /*001a*/ 	.short	(.L_5 - .L_4)
	.align		4
.L_4:
        /*001c*/ 	.word	index@(_Z9my_kernelPi)
        /*0020*/ 	.word	0x00000000
.L_5:


//--------------------- .nv.compat                --------------------------
	.section	.nv.compat,"",@"SHT_CUDA_COMPAT_INFO"
	.align	4
        /*0000*/ 	.byte	0x02, 0x09, 0x00, 0x00, 0x02, 0x02, 0x01, 0x00, 0x02, 0x05, 0x05, 0x00, 0x03, 0x07, 0x01, 0x01
        /*0010*/ 	.byte	0x02, 0x03, 0x00, 0x00, 0x02, 0x06, 0x01, 0x00, 0x04, 0x0b, 0x08, 0x00, 0x09, 0x00, 0x00, 0x00
        /*0020*/ 	.byte	0x00, 0x00, 0x00, 0x00


//--------------------- .nv.info._Z9my_kernelPi   --------------------------
	.section	.nv.info._Z9my_kernelPi,"",@"SHT_CUDA_INFO"
	.sectionflags	@""
	.align	4


	//----- nvinfo : EIATTR_CUDA_API_VERSION
	.align		4
        /*0000*/ 	.byte	0x04, 0x37
        /*0002*/ 	.short	(.L_7 - .L_6)
.L_6:
        /*0004*/ 	.word	0x00000082


	//----- nvinfo : EIATTR_KPARAM_INFO
	.align		4
.L_7:
        /*0008*/ 	.byte	0x04, 0x17
        /*000a*/ 	.short	(.L_9 - .L_8)
.L_8:
        /*000c*/ 	.word	0x00000000
        /*0010*/ 	.short	0x0000
        /*0012*/ 	.short	0x0000
        /*0014*/ 	.byte	0x00, 0xf5, 0x21, 0x00


	//----- nvinfo : EIATTR_SPARSE_MMA_MASK
	.align		4
.L_9:
        /*0018*/ 	.byte	0x03, 0x50
        /*001a*/ 	.short	0x0000


	//----- nvinfo : EIATTR_MAXREG_COUNT
	.align		4
        /*001c*/ 	.byte	0x03, 0x1b
        /*001e*/ 	.short	0x00ff


	//----- nvinfo : EIATTR_MERCURY_ISA_VERSION
	.align		4
        /*0020*/ 	.byte	0x03, 0x5f
        /*0022*/ 	.short	0x0101


	//----- nvinfo : EIATTR_INT_WARP_WIDE_INSTR_OFFSETS
	.align		4
        /*0024*/ 	.byte	0x04, 0x31
        /*0026*/ 	.short	(.L_11 - .L_10)


	//   ....[0]....
.L_10:
        /*0028*/ 	.word	0x00000030


	//----- nvinfo : EIATTR_VRC_CTA_INIT_COUNT
	.align		4
.L_11:
        /*002c*/ 	.byte	0x02, 0x4a
	.zero		1
	.zero		1


	//----- nvinfo : EIATTR_EXIT_INSTR_OFFSETS
	.align		4
        /*0030*/ 	.byte	0x04, 0x1c
        /*0032*/ 	.short	(.L_13 - .L_12)


	//   ....[0]....
.L_12:
        /*0034*/ 	.word	0x00000090


	//----- nvinfo : EIATTR_CBANK_PARAM_SIZE
	.align		4
.L_13:
        /*0038*/ 	.byte	0x03, 0x19
        /*003a*/ 	.short	0x0008


	//----- nvinfo : EIATTR_PARAM_CBANK
	.align		4
        /*003c*/ 	.byte	0x04, 0x0a
        /*003e*/ 	.short	(.L_15 - .L_14)
	.align		4
.L_14:
        /*0040*/ 	.word	index@(.nv.constant0._Z9my_kernelPi)
        /*0044*/ 	.short	0x0380
        /*0046*/ 	.short	0x0008


	//----- nvinfo : EIATTR_SW_WAR
	.align		4
.L_15:
        /*0048*/ 	.byte	0x04, 0x36
        /*004a*/ 	.short	(.L_17 - .L_16)
.L_16:
        /*004c*/ 	.word	0x00000008
.L_17:


//--------------------- .nv.callgraph             --------------------------
	.section	.nv.callgraph,"",@"SHT_CUDA_CALLGRAPH"
	.align	4
	.sectionentsize	8
	.align		4
        /*0000*/ 	.word	0x00000000
	.align		4
        /*0004*/ 	.word	0xffffffff
	.align		4
        /*0008*/ 	.word	0x00000000
	.align		4
        /*000c*/ 	.word	0xfffffffe
	.align		4
        /*0010*/ 	.word	0x00000000
	.align		4
        /*0014*/ 	.word	0xfffffffd
	.align		4
        /*0018*/ 	.word	0x00000000
	.align		4
        /*001c*/ 	.word	0xfffffffc


//--------------------- .text._Z9my_kernelPi      --------------------------
	.section	.text._Z9my_kernelPi,"ax",@progbits
	.align	128
        .global         _Z9my_kernelPi
        .type           _Z9my_kernelPi,@function
        .size           _Z9my_kernelPi,(.L_x_1 - _Z9my_kernelPi)
        .other          _Z9my_kernelPi,@"STO_CUDA_ENTRY STV_DEFAULT"
_Z9my_kernelPi:
.text._Z9my_kernelPi:
[----:B------:R-:W-:Y:S01]  /*0000*/  LDC R1, c[0x0][0x37c] ;  /* 0x0000df00ff017b82 */ /* 0x000fe20000000800 */
[----:B------:R-:W0:Y:S07]  /*0010*/  S2R R0, SR_LANEID ;  /* 0x0000000000007919 */ /* 0x000e2e0000000000 */
[----:B------:R-:W1:Y:S01]  /*0020*/  LDC.64 R2, c[0x0][0x380] ;  /* 0x0000e000ff027b82 */ /* 0x000e620000000a00 */
[----:B------:R-:W-:Y:S01]  /*0030*/  VOTEU.ANY UR6, UPT, PT ;  /* 0x0000000000067886 */ /* 0x000fe200038e0100 */
[----:B------:R-:W1:Y:S01]  /*0040*/  LDCU.64 UR4, c[0x0][0x358] ;  /* 0x00006b00ff0477ac */ /* 0x000e620008000a00 */
[----:B------:R-:W1:Y:S01]  /*0050*/  POPC R5, UR6 ;  /* 0x0000000600057d09 */ /* 0x000e620008000000 */
[----:B------:R-:W-:-:S06]  /*0060*/  UFLO.U32 UR7, UR6 ;  /* 0x00000006000772bd */ /* 0x000fcc00080e0000 */
[----:B0-----:R-:W-:-:S13]  /*0070*/  ISETP.EQ.U32.AND P0, PT, R0, UR7, PT ;  /* 0x0000000700007c0c */ /* 0x001fda000bf02070 */
[----:B-1----:R-:W-:Y:S01]  /*0080*/  @P0 ATOM.E.ADD.S32.STRONG.SYS PT, RZ, desc[UR4][R2.64], R5 ;  /* 0x8000000502ff098a */ /* 0x002fe200081f5304 */
[----:B------:R-:W-:Y:S05]  /*0090*/  EXIT ;  /* 0x000000000000794d */ /* 0x000fea0003800000 */
.L_x_0:
[----:B------:R-:W-:-:S00]  /*00a0*/  BRA `(.L_x_0) ;  /* 0xfffffffc00fc7947 */ /* 0x000fc0000383ffff */
[----:B------:R-:W-:-:S00]  /*00b0*/  NOP ;  /* 0x0000000000007918 */ /* 0x000fc00000000000 */
        /* <DEDUP_REMOVED lines=12> */
.L_x_1:


//--------------------- .nv.shared.reserved.0     --------------------------
	.section	.nv.shared.reserved.0,"aw",@nobits
	.weak		__nv_reservedSMEM_offset_0_alias
	.size		__nv_reservedSMEM_offset_0_alias, 0, 64
	.other		__nv_reservedSMEM_offset_0_alias,@"STO_CUDA_RESERVED_SHARED STV_DEFAULT"
__nv_reservedSMEM_offset_0_alias:
	.zero		0
	.zero		64


//--------------------- .nv.constant0._Z9my_kernelPi --------------------------
	.section	.nv.constant0._Z9my_kernelPi,"a",@progbits
	.sectionflags	@""
	.align	4
.nv.constant0._Z9my_kernelPi:
	.zero		904


//--------------------- SYMBOLS --------------------------

	.type		.nv.reservedSmem.offset0,@object
	.size		.nv.reservedSmem.offset0,0x4
